//
// Generated by NVIDIA NVVM Compiler
//
// Compiler Build ID: CL-36424714
// Cuda compilation tools, release 13.0, V13.0.88
// Based on NVVM 20.0.0
//

.version 9.0
.target sm_100
.address_size 64

	// .globl	_Z6kernelP6uchar4iii
.const .align 8 .b8 avg[768];
.const .align 8 .b8 normis_avg[768];

.visible .entry _Z6kernelP6uchar4iii(
	.param .u64 .ptr .align 1 _Z6kernelP6uchar4iii_param_0,
	.param .u32 _Z6kernelP6uchar4iii_param_1,
	.param .u32 _Z6kernelP6uchar4iii_param_2,
	.param .u32 _Z6kernelP6uchar4iii_param_3
)
{
	.reg .pred 	%p<31>;
	.reg .b16 	%rs<8>;
	.reg .b32 	%r<107>;
	.reg .b64 	%rd<21>;
	.reg .b64 	%fd<122>;

	ld.param.u64 	%rd5, [_Z6kernelP6uchar4iii_param_0];
	ld.param.u32 	%r42, [_Z6kernelP6uchar4iii_param_1];
	ld.param.u32 	%r43, [_Z6kernelP6uchar4iii_param_2];
	ld.param.u32 	%r44, [_Z6kernelP6uchar4iii_param_3];
	cvta.to.global.u64 	%rd1, %rd5;
	mov.u32 	%r45, %ntid.x;
	mov.u32 	%r46, %ctaid.x;
	mov.u32 	%r47, %tid.x;
	mad.lo.s32 	%r1, %r45, %r46, %r47;
	mov.u32 	%r48, %ntid.y;
	mov.u32 	%r49, %ctaid.y;
	mov.u32 	%r50, %tid.y;
	mad.lo.s32 	%r91, %r48, %r49, %r50;
	mov.u32 	%r51, %nctaid.x;
	mul.lo.s32 	%r3, %r45, %r51;
	mov.u32 	%r52, %nctaid.y;
	mul.lo.s32 	%r4, %r48, %r52;
	setp.ge.s32 	%p1, %r91, %r43;
	@%p1 bra 	$L__BB0_23;
	setp.gt.s32 	%p2, %r44, 1;
	@%p2 bra 	$L__BB0_2;
	bra.uni 	$L__BB0_19;
$L__BB0_2:
	add.s32 	%r54, %r44, -1;
	add.s32 	%r5, %r44, -2;
	add.s32 	%r55, %r44, 7;
	and.b32  	%r56, %r55, 7;
	add.s32 	%r6, %r56, -1;
	add.s32 	%r57, %r44, 3;
	and.b32  	%r7, %r57, 3;
	and.b32  	%r8, %r54, 7;
	and.b32  	%r9, %r54, -8;
	and.b32  	%r10, %r55, 3;
	and.b32  	%r11, %r57, 1;
	mov.u64 	%rd18, normis_avg;
	add.s64 	%rd9, %rd18, 104;
$L__BB0_3:
	setp.lt.s32 	%p6, %r1, %r42;
	@%p6 bra 	$L__BB0_5;
$L__BB0_4:
	add.s32 	%r91, %r91, %r4;
	setp.lt.s32 	%p30, %r91, %r43;
	@%p30 bra 	$L__BB0_3;
	bra.uni 	$L__BB0_23;
$L__BB0_5:
	mul.lo.s32 	%r14, %r91, %r42;
	mov.u32 	%r92, %r1;
$L__BB0_6:
	setp.lt.u32 	%p7, %r5, 7;
	add.s32 	%r61, %r92, %r14;
	mul.wide.s32 	%rd8, %r61, 4;
	add.s64 	%rd2, %rd1, %rd8;
	.pragma "used_bytes_mask 7";
	ld.global.u32 	%r62, [%rd2];
	bfe.u32 	%r63, %r62, 0, 8;
	cvt.u16.u32 	%rs2, %r63;
	and.b16  	%rs3, %rs2, 255;
	bfe.u32 	%r64, %r62, 8, 8;
	cvt.u16.u32 	%rs4, %r64;
	and.b16  	%rs5, %rs4, 255;
	bfe.u32 	%r65, %r62, 16, 8;
	cvt.u16.u32 	%rs6, %r65;
	and.b16  	%rs7, %rs6, 255;
	cvt.rn.f64.u16 	%fd1, %rs3;
	cvt.rn.f64.u16 	%fd2, %rs5;
	cvt.rn.f64.u16 	%fd3, %rs7;
	ld.const.f64 	%fd12, [normis_avg];
	fma.rn.f64 	%fd13, %fd12, %fd1, 0d0000000000000000;
	ld.const.f64 	%fd14, [normis_avg+8];
	fma.rn.f64 	%fd15, %fd14, %fd2, %fd13;
	ld.const.f64 	%fd16, [normis_avg+16];
	fma.rn.f64 	%fd120, %fd16, %fd3, %fd15;
	mov.b32 	%r104, 0;
	mov.b32 	%r99, 1;
	@%p7 bra 	$L__BB0_10;
	mov.b32 	%r93, 0;
	mov.u64 	%rd20, %rd9;
	mov.u32 	%r104, %r93;
$L__BB0_8:
	.pragma "nounroll";
	add.s32 	%r67, %r93, 1;
	ld.const.f64 	%fd17, [%rd20+-80];
	ld.const.f64 	%fd18, [%rd20+-72];
	ld.const.f64 	%fd19, [%rd20+-64];
	fma.rn.f64 	%fd20, %fd17, %fd1, 0d0000000000000000;
	fma.rn.f64 	%fd21, %fd18, %fd2, %fd20;
	fma.rn.f64 	%fd22, %fd19, %fd3, %fd21;
	setp.lt.f64 	%p8, %fd120, %fd22;
	selp.f64 	%fd23, %fd22, %fd120, %p8;
	selp.b32 	%r68, %r67, %r104, %p8;
	ld.const.f64 	%fd24, [%rd20+-56];
	ld.const.f64 	%fd25, [%rd20+-48];
	ld.const.f64 	%fd26, [%rd20+-40];
	fma.rn.f64 	%fd27, %fd24, %fd1, 0d0000000000000000;
	fma.rn.f64 	%fd28, %fd25, %fd2, %fd27;
	fma.rn.f64 	%fd29, %fd26, %fd3, %fd28;
	setp.lt.f64 	%p9, %fd23, %fd29;
	selp.f64 	%fd30, %fd29, %fd23, %p9;
	add.s32 	%r69, %r93, 2;
	selp.b32 	%r70, %r69, %r68, %p9;
	ld.const.f64 	%fd31, [%rd20+-32];
	ld.const.f64 	%fd32, [%rd20+-24];
	ld.const.f64 	%fd33, [%rd20+-16];
	fma.rn.f64 	%fd34, %fd31, %fd1, 0d0000000000000000;
	fma.rn.f64 	%fd35, %fd32, %fd2, %fd34;
	fma.rn.f64 	%fd36, %fd33, %fd3, %fd35;
	setp.lt.f64 	%p10, %fd30, %fd36;
	selp.f64 	%fd37, %fd36, %fd30, %p10;
	add.s32 	%r71, %r93, 3;
	selp.b32 	%r72, %r71, %r70, %p10;
	ld.const.f64 	%fd38, [%rd20+-8];
	ld.const.f64 	%fd39, [%rd20];
	ld.const.f64 	%fd40, [%rd20+8];
	fma.rn.f64 	%fd41, %fd38, %fd1, 0d0000000000000000;
	fma.rn.f64 	%fd42, %fd39, %fd2, %fd41;
	fma.rn.f64 	%fd43, %fd40, %fd3, %fd42;
	setp.lt.f64 	%p11, %fd37, %fd43;
	selp.f64 	%fd44, %fd43, %fd37, %p11;
	add.s32 	%r73, %r93, 4;
	selp.b32 	%r74, %r73, %r72, %p11;
	ld.const.f64 	%fd45, [%rd20+16];
	ld.const.f64 	%fd46, [%rd20+24];
	ld.const.f64 	%fd47, [%rd20+32];
	fma.rn.f64 	%fd48, %fd45, %fd1, 0d0000000000000000;
	fma.rn.f64 	%fd49, %fd46, %fd2, %fd48;
	fma.rn.f64 	%fd50, %fd47, %fd3, %fd49;
	setp.lt.f64 	%p12, %fd44, %fd50;
	selp.f64 	%fd51, %fd50, %fd44, %p12;
	add.s32 	%r75, %r93, 5;
	selp.b32 	%r76, %r75, %r74, %p12;
	ld.const.f64 	%fd52, [%rd20+40];
	ld.const.f64 	%fd53, [%rd20+48];
	ld.const.f64 	%fd54, [%rd20+56];
	fma.rn.f64 	%fd55, %fd52, %fd1, 0d0000000000000000;
	fma.rn.f64 	%fd56, %fd53, %fd2, %fd55;
	fma.rn.f64 	%fd57, %fd54, %fd3, %fd56;
	setp.lt.f64 	%p13, %fd51, %fd57;
	selp.f64 	%fd58, %fd57, %fd51, %p13;
	add.s32 	%r77, %r93, 6;
	selp.b32 	%r78, %r77, %r76, %p13;
	ld.const.f64 	%fd59, [%rd20+64];
	ld.const.f64 	%fd60, [%rd20+72];
	ld.const.f64 	%fd61, [%rd20+80];
	fma.rn.f64 	%fd62, %fd59, %fd1, 0d0000000000000000;
	fma.rn.f64 	%fd63, %fd60, %fd2, %fd62;
	fma.rn.f64 	%fd64, %fd61, %fd3, %fd63;
	setp.lt.f64 	%p14, %fd58, %fd64;
	selp.f64 	%fd65, %fd64, %fd58, %p14;
	add.s32 	%r79, %r93, 7;
	selp.b32 	%r80, %r79, %r78, %p14;
	ld.const.f64 	%fd66, [%rd20+88];
	ld.const.f64 	%fd67, [%rd20+96];
	ld.const.f64 	%fd68, [%rd20+104];
	fma.rn.f64 	%fd69, %fd66, %fd1, 0d0000000000000000;
	fma.rn.f64 	%fd70, %fd67, %fd2, %fd69;
	fma.rn.f64 	%fd71, %fd68, %fd3, %fd70;
	setp.lt.f64 	%p15, %fd65, %fd71;
	selp.f64 	%fd120, %fd71, %fd65, %p15;
	add.s32 	%r93, %r93, 8;
	selp.b32 	%r104, %r93, %r80, %p15;
	add.s64 	%rd20, %rd20, 192;
	setp.ne.s32 	%p16, %r93, %r9;
	@%p16 bra 	$L__BB0_8;
	add.s32 	%r99, %r93, 1;
$L__BB0_10:
	setp.eq.s32 	%p17, %r8, 0;
	@%p17 bra 	$L__BB0_18;
	setp.lt.u32 	%p18, %r6, 3;
	@%p18 bra 	$L__BB0_13;
	mul.wide.u32 	%rd11, %r99, 24;
	add.s64 	%rd13, %rd18, %rd11;
	ld.const.f64 	%fd72, [%rd13];
	ld.const.f64 	%fd73, [%rd13+8];
	ld.const.f64 	%fd74, [%rd13+16];
	fma.rn.f64 	%fd75, %fd72, %fd1, 0d0000000000000000;
	fma.rn.f64 	%fd76, %fd73, %fd2, %fd75;
	fma.rn.f64 	%fd77, %fd74, %fd3, %fd76;
	setp.lt.f64 	%p19, %fd120, %fd77;
	selp.f64 	%fd78, %fd77, %fd120, %p19;
	selp.b32 	%r82, %r99, %r104, %p19;
	add.s32 	%r83, %r99, 1;
	ld.const.f64 	%fd79, [%rd13+24];
	ld.const.f64 	%fd80, [%rd13+32];
	ld.const.f64 	%fd81, [%rd13+40];
	fma.rn.f64 	%fd82, %fd79, %fd1, 0d0000000000000000;
	fma.rn.f64 	%fd83, %fd80, %fd2, %fd82;
	fma.rn.f64 	%fd84, %fd81, %fd3, %fd83;
	setp.lt.f64 	%p20, %fd78, %fd84;
	selp.f64 	%fd85, %fd84, %fd78, %p20;
	selp.b32 	%r84, %r83, %r82, %p20;
	add.s32 	%r85, %r99, 2;
	ld.const.f64 	%fd86, [%rd13+48];
	ld.const.f64 	%fd87, [%rd13+56];
	ld.const.f64 	%fd88, [%rd13+64];
	fma.rn.f64 	%fd89, %fd86, %fd1, 0d0000000000000000;
	fma.rn.f64 	%fd90, %fd87, %fd2, %fd89;
	fma.rn.f64 	%fd91, %fd88, %fd3, %fd90;
	setp.lt.f64 	%p21, %fd85, %fd91;
	selp.f64 	%fd92, %fd91, %fd85, %p21;
	selp.b32 	%r86, %r85, %r84, %p21;
	add.s32 	%r87, %r99, 3;
	ld.const.f64 	%fd93, [%rd13+72];
	ld.const.f64 	%fd94, [%rd13+80];
	ld.const.f64 	%fd95, [%rd13+88];
	fma.rn.f64 	%fd96, %fd93, %fd1, 0d0000000000000000;
	fma.rn.f64 	%fd97, %fd94, %fd2, %fd96;
	fma.rn.f64 	%fd98, %fd95, %fd3, %fd97;
	setp.lt.f64 	%p22, %fd92, %fd98;
	selp.f64 	%fd120, %fd98, %fd92, %p22;
	selp.b32 	%r104, %r87, %r86, %p22;
	add.s32 	%r99, %r99, 4;
$L__BB0_13:
	setp.eq.s32 	%p23, %r10, 0;
	@%p23 bra 	$L__BB0_18;
	setp.eq.s32 	%p24, %r7, 1;
	@%p24 bra 	$L__BB0_16;
	mul.wide.u32 	%rd14, %r99, 24;
	add.s64 	%rd16, %rd18, %rd14;
	ld.const.f64 	%fd99, [%rd16];
	ld.const.f64 	%fd100, [%rd16+8];
	ld.const.f64 	%fd101, [%rd16+16];
	fma.rn.f64 	%fd102, %fd99, %fd1, 0d0000000000000000;
	fma.rn.f64 	%fd103, %fd100, %fd2, %fd102;
	fma.rn.f64 	%fd104, %fd101, %fd3, %fd103;
	setp.lt.f64 	%p25, %fd120, %fd104;
	selp.f64 	%fd105, %fd104, %fd120, %p25;
	selp.b32 	%r89, %r99, %r104, %p25;
	add.s32 	%r90, %r99, 1;
	ld.const.f64 	%fd106, [%rd16+24];
	ld.const.f64 	%fd107, [%rd16+32];
	ld.const.f64 	%fd108, [%rd16+40];
	fma.rn.f64 	%fd109, %fd106, %fd1, 0d0000000000000000;
	fma.rn.f64 	%fd110, %fd107, %fd2, %fd109;
	fma.rn.f64 	%fd111, %fd108, %fd3, %fd110;
	setp.lt.f64 	%p26, %fd105, %fd111;
	selp.f64 	%fd120, %fd111, %fd105, %p26;
	selp.b32 	%r104, %r90, %r89, %p26;
	add.s32 	%r99, %r99, 2;
$L__BB0_16:
	setp.eq.s32 	%p27, %r11, 0;
	@%p27 bra 	$L__BB0_18;
	mul.wide.u32 	%rd17, %r99, 24;
	add.s64 	%rd19, %rd18, %rd17;
	ld.const.f64 	%fd112, [%rd19];
	ld.const.f64 	%fd113, [%rd19+8];
	ld.const.f64 	%fd114, [%rd19+16];
	fma.rn.f64 	%fd115, %fd112, %fd1, 0d0000000000000000;
	fma.rn.f64 	%fd116, %fd113, %fd2, %fd115;
	fma.rn.f64 	%fd117, %fd114, %fd3, %fd116;
	setp.lt.f64 	%p28, %fd120, %fd117;
	selp.b32 	%r104, %r99, %r104, %p28;
$L__BB0_18:
	st.global.u8 	[%rd2+3], %r104;
	add.s32 	%r92, %r92, %r3;
	setp.lt.s32 	%p29, %r92, %r42;
	@%p29 bra 	$L__BB0_6;
	bra.uni 	$L__BB0_4;
$L__BB0_19:
	setp.ge.s32 	%p3, %r1, %r42;
	@%p3 bra 	$L__BB0_22;
	mul.lo.s32 	%r38, %r91, %r42;
	mov.u32 	%r106, %r1;
$L__BB0_21:
	add.s32 	%r53, %r106, %r38;
	mul.wide.s32 	%rd6, %r53, 4;
	add.s64 	%rd7, %rd1, %rd6;
	mov.b16 	%rs1, 0;
	st.global.u8 	[%rd7+3], %rs1;
	add.s32 	%r106, %r106, %r3;
	setp.lt.s32 	%p4, %r106, %r42;
	@%p4 bra 	$L__BB0_21;
$L__BB0_22:
	add.s32 	%r91, %r91, %r4;
	setp.lt.s32 	%p5, %r91, %r43;
	@%p5 bra 	$L__BB0_19;
$L__BB0_23:
	ret;

}


// ===== COMPILED SASS (sm_100) =====

	.target	sm_100

	.elftype	@"ET_EXEC"


//--------------------- .note.nv.tkinfo           --------------------------
	.section	.note.nv.tkinfo,"",@"SHT_NOTE"
	.sectionflags	@"SHF_NOTE_NV_TKINFO"
	.tkinfo
        /*0018*/ 	.word	0x00000002
        /*0030*/ 	.string	""
        /*0030*/ 	.string	"ptxas"
        /*0030*/ 	.string	"Cuda compilation tools, release 13.0, V13.0.88"
        /*0030*/ 	.string	"Build cuda_13.0.r13.0/compiler.36424714_0"
        /*0030*/ 	.string	"-arch sm_100 -m 64 "



//--------------------- .note.nv.cuinfo           --------------------------
	.section	.note.nv.cuinfo,"",@"SHT_NOTE"
	.sectionflags	@"SHF_NOTE_NV_CUINFO"
        /*0018*/ 	.short	0x0002
        /*001a*/ 	.short	0x0064
        /*001c*/ 	.short	0x0082
	.zero		2


//--------------------- .nv.info                  --------------------------
	.section	.nv.info,"",@"SHT_CUDA_INFO"
	.align	4


	//----- nvinfo : EIATTR_REGCOUNT
	.align		4
        /*0000*/ 	.byte	0x04, 0x2f
        /*0002*/ 	.short	(.L_3 - .L_2)
	.align		4
.L_2:
        /*0004*/ 	.word	index@(_Z6kernelP6uchar4iii)
        /*0008*/ 	.word	0x0000001d


	//----- nvinfo : EIATTR_FRAME_SIZE
	.align		4
.L_3:
        /*000c*/ 	.byte	0x04, 0x11
        /*000e*/ 	.short	(.L_5 - .L_4)
	.align		4
.L_4:
        /*0010*/ 	.word	index@(_Z6kernelP6uchar4iii)
        /*0014*/ 	.word	0x00000000


	//----- nvinfo : EIATTR_MIN_STACK_SIZE
	.align		4
.L_5:
        /*0018*/ 	.byte	0x04, 0x12
        /*001a*/ 	.short	(.L_7 - .L_6)
	.align		4
.L_6:
        /*001c*/ 	.word	index@(_Z6kernelP6uchar4iii)
        /*0020*/ 	.word	0x00000000
.L_7:


//--------------------- .nv.compat                --------------------------
	.section	.nv.compat,"",@"SHT_CUDA_COMPAT_INFO"
	.align	4
        /*0000*/ 	.byte	0x02, 0x09, 0x00, 0x00, 0x02, 0x02, 0x01, 0x00, 0x02, 0x05, 0x05, 0x00, 0x03, 0x07, 0x01, 0x01
        /*0010*/ 	.byte	0x02, 0x03, 0x00, 0x00, 0x02, 0x06, 0x01, 0x00, 0x04, 0x0b, 0x08, 0x00, 0x01, 0x00, 0x00, 0x00
        /*0020*/ 	.byte	0x00, 0x00, 0x00, 0x00


//--------------------- .nv.info._Z6kernelP6uchar4iii --------------------------
	.section	.nv.info._Z6kernelP6uchar4iii,"",@"SHT_CUDA_INFO"
	.sectionflags	@""
	.align	4


	//----- nvinfo : EIATTR_CUDA_API_VERSION
	.align		4
        /*0000*/ 	.byte	0x04, 0x37
        /*0002*/ 	.short	(.L_9 - .L_8)
.L_8:
        /*0004*/ 	.word	0x00000082


	//----- nvinfo : EIATTR_KPARAM_INFO
	.align		4
.L_9:
        /*0008*/ 	.byte	0x04, 0x17
        /*000a*/ 	.short	(.L_11 - .L_10)
.L_10:
        /*000c*/ 	.word	0x00000000
        /*0010*/ 	.short	0x0003
        /*0012*/ 	.short	0x0010
        /*0014*/ 	.byte	0x00, 0xf0, 0x11, 0x00


	//----- nvinfo : EIATTR_KPARAM_INFO
	.align		4
.L_11:
        /*0018*/ 	.byte	0x04, 0x17
        /*001a*/ 	.short	(.L_13 - .L_12)
.L_12:
        /*001c*/ 	.word	0x00000000
        /*0020*/ 	.short	0x0002
        /*0022*/ 	.short	0x000c
        /*0024*/ 	.byte	0x00, 0xf0, 0x11, 0x00


	//----- nvinfo : EIATTR_KPARAM_INFO
	.align		4
.L_13:
        /*0028*/ 	.byte	0x04, 0x17
        /*002a*/ 	.short	(.L_15 - .L_14)
.L_14:
        /*002c*/ 	.word	0x00000000
        /*0030*/ 	.short	0x0001
        /*0032*/ 	.short	0x0008
        /*0034*/ 	.byte	0x00, 0xf0, 0x11, 0x00


	//----- nvinfo : EIATTR_KPARAM_INFO
	.align		4
.L_15:
        /*0038*/ 	.byte	0x04, 0x17
        /*003a*/ 	.short	(.L_17 - .L_16)
.L_16:
        /*003c*/ 	.word	0x00000000
        /*0040*/ 	.short	0x0000
        /*0042*/ 	.short	0x0000
        /*0044*/ 	.byte	0x00, 0xf5, 0x21, 0x00


	//----- nvinfo : EIATTR_SPARSE_MMA_MASK
	.align		4
.L_17:
        /*0048*/ 	.byte	0x03, 0x50
        /*004a*/ 	.short	0x0000


	//----- nvinfo : EIATTR_MAXREG_COUNT
	.align		4
        /*004c*/ 	.byte	0x03, 0x1b
        /*004e*/ 	.short	0x00ff


	//----- nvinfo : EIATTR_MERCURY_ISA_VERSION
	.align		4
        /*0050*/ 	.byte	0x03, 0x5f
        /*0052*/ 	.short	0x0101


	//----- nvinfo : EIATTR_UNUSED_LOAD_BYTE_OFFSET
	.align		4
        /*0054*/ 	.byte	0x04, 0x44
        /*0056*/ 	.short	(.L_19 - .L_18)


	//   ....[0]....
.L_18:
        /*0058*/ 	.word	0x000003b0
        /*005c*/ 	.word	0x00000007


	//----- nvinfo : EIATTR_VRC_CTA_INIT_COUNT
	.align		4
.L_19:
        /*0060*/ 	.byte	0x02, 0x4a
	.zero		1
	.zero		1


	//----- nvinfo : EIATTR_EXIT_INSTR_OFFSETS
	.align		4
        /*0064*/ 	.byte	0x04, 0x1c
        /*0066*/ 	.short	(.L_21 - .L_20)


	//   ....[0]....
.L_20:
        /*0068*/ 	.word	0x000000f0


	//   ....[1]....
        /*006c*/ 	.word	0x00000250


	//   ....[2]....
        /*0070*/ 	.word	0x00000fb0


	//----- nvinfo : EIATTR_CRS_STACK_SIZE
	.align		4
.L_21:
        /*0074*/ 	.byte	0x04, 0x1e
        /*0076*/ 	.short	(.L_23 - .L_22)
.L_22:
        /*0078*/ 	.word	0x00000000


	//----- nvinfo : EIATTR_CBANK_PARAM_SIZE
	.align		4
.L_23:
        /*007c*/ 	.byte	0x03, 0x19
        /*007e*/ 	.short	0x0014


	//----- nvinfo : EIATTR_PARAM_CBANK
	.align		4
        /*0080*/ 	.byte	0x04, 0x0a
        /*0082*/ 	.short	(.L_25 - .L_24)
	.align		4
.L_24:
        /*0084*/ 	.word	index@(.nv.constant0._Z6kernelP6uchar4iii)
        /*0088*/ 	.short	0x0380
        /*008a*/ 	.short	0x0014


	//----- nvinfo : EIATTR_SW_WAR
	.align		4
.L_25:
        /*008c*/ 	.byte	0x04, 0x36
        /*008e*/ 	.short	(.L_27 - .L_26)
.L_26:
        /*0090*/ 	.word	0x00000008
.L_27:


//--------------------- .nv.callgraph             --------------------------
	.section	.nv.callgraph,"",@"SHT_CUDA_CALLGRAPH"
	.align	4
	.sectionentsize	8
	.align		4
        /*0000*/ 	.word	0x00000000
	.align		4
        /*0004*/ 	.word	0xffffffff
	.align		4
        /*0008*/ 	.word	0x00000000
	.align		4
        /*000c*/ 	.word	0xfffffffe
	.align		4
        /*0010*/ 	.word	0x00000000
	.align		4
        /*0014*/ 	.word	0xfffffffd
	.align		4
        /*0018*/ 	.word	0x00000000
	.align		4
        /*001c*/ 	.word	0xfffffffc


//--------------------- .nv.constant3             --------------------------
	.section	.nv.constant3,"a",@progbits
	.align	8
.nv.constant3:
	.type		avg,@object
	.size		avg,(normis_avg - avg)
avg:
	.zero		768
	.type		normis_avg,@object
	.size		normis_avg,(.L_1 - normis_avg)
normis_avg:
	.zero		768
.L_1:


//--------------------- .text._Z6kernelP6uchar4iii --------------------------
	.section	.text._Z6kernelP6uchar4iii,"ax",@progbits
	.align	128
        .global         _Z6kernelP6uchar4iii
        .type           _Z6kernelP6uchar4iii,@function
        .size           _Z6kernelP6uchar4iii,(.L_x_15 - _Z6kernelP6uchar4iii)
        .other          _Z6kernelP6uchar4iii,@"STO_CUDA_ENTRY STV_DEFAULT"
_Z6kernelP6uchar4iii:
.text._Z6kernelP6uchar4iii:
[----:B------:R-:W-:Y:S01]  /*0000*/  LDC R1, c[0x0][0x37c] ;  /* 0x0000df00ff017b82 */ /* 0x000fe20000000800 */
[----:B------:R-:W0:Y:S01]  /*0010*/  S2R R2, SR_CTAID.Y ;  /* 0x0000000000027919 */ /* 0x000e220000002600 */
[----:B------:R-:W1:Y:S01]  /*0020*/  LDCU UR7, c[0x0][0x360] ;  /* 0x00006c00ff0777ac */ /* 0x000e620008000800 */
[----:B------:R-:W0:Y:S01]  /*0030*/  S2R R5, SR_TID.Y ;  /* 0x0000000000057919 */ /* 0x000e220000002200 */
[----:B------:R-:W0:Y:S01]  /*0040*/  LDCU UR5, c[0x0][0x364] ;  /* 0x00006c80ff0577ac */ /* 0x000e220008000800 */
[----:B------:R-:W2:Y:S01]  /*0050*/  S2R R0, SR_CTAID.X ;  /* 0x0000000000007919 */ /* 0x000ea20000002500 */
[----:B------:R-:W3:Y:S01]  /*0060*/  LDCU UR8, c[0x0][0x38c] ;  /* 0x00007180ff0877ac */ /* 0x000ee20008000800 */
[----:B------:R-:W2:Y:S01]  /*0070*/  S2R R3, SR_TID.X ;  /* 0x0000000000037919 */ /* 0x000ea20000002100 */
[----:B------:R-:W1:Y:S01]  /*0080*/  LDCU UR4, c[0x0][0x370] ;  /* 0x00006e00ff0477ac */ /* 0x000e620008000800 */
[----:B------:R-:W4:Y:S01]  /*0090*/  LDCU UR6, c[0x0][0x374] ;  /* 0x00006e80ff0677ac */ /* 0x000f220008000800 */
[----:B-1----:R-:W-:Y:S01]  /*00a0*/  UIMAD UR4, UR7, UR4, URZ ;  /* 0x00000004070472a4 */ /* 0x002fe2000f8e02ff */
[----:B0-----:R-:W-:Y:S01]  /*00b0*/  IMAD R2, R2, UR5, R5 ;  /* 0x0000000502027c24 */ /* 0x001fe2000f8e0205 */
[----:B----4-:R-:W-:-:S04]  /*00c0*/  UIMAD UR5, UR5, UR6, URZ ;  /* 0x00000006050572a4 */ /* 0x010fc8000f8e02ff */
[----:B---3--:R-:W-:Y:S01]  /*00d0*/  ISETP.GE.AND P0, PT, R2, UR8, PT ;  /* 0x0000000802007c0c */ /* 0x008fe2000bf06270 */
[----:B--2---:R-:W-:-:S12]  /*00e0*/  IMAD R0, R0, UR7, R3 ;  /* 0x0000000700007c24 */ /* 0x004fd8000f8e0203 */
[----:B------:R-:W-:Y:S05]  /*00f0*/  @P0 EXIT ;  /* 0x000000000000094d */ /* 0x000fea0003800000 */
[----:B------:R-:W0:Y:S01]  /*0100*/  LDCU UR6, c[0x0][0x390] ;  /* 0x00007200ff0677ac */ /* 0x000e220008000800 */
[----:B------:R-:W1:Y:S01]  /*0110*/  LDCU.64 UR14, c[0x0][0x358] ;  /* 0x00006b00ff0e77ac */ /* 0x000e620008000a00 */
[----:B0-----:R-:W-:-:S09]  /*0120*/  UISETP.GT.AND UP0, UPT, UR6, 0x1, UPT ;  /* 0x000000010600788c */ /* 0x001fd2000bf04270 */
[----:B-1----:R-:W-:Y:S05]  /*0130*/  BRA.U UP0, `(.L_x_0) ;  /* 0x0000000100487547 */ /* 0x002fea000b800000 */
.L_x_4:
[----:B------:R-:W0:Y:S01]  /*0140*/  LDC R8, c[0x0][0x388] ;  /* 0x0000e200ff087b82 */ /* 0x000e220000000800 */
[----:B------:R-:W-:Y:S01]  /*0150*/  BSSY.RECONVERGENT B0, `(.L_x_1) ;  /* 0x000000b000007945 */ /* 0x000fe20003800200 */
[----:B0-----:R-:W-:-:S13]  /*0160*/  ISETP.GE.AND P0, PT, R0, R8, PT ;  /* 0x000000080000720c */ /* 0x001fda0003f06270 */
[----:B------:R-:W-:Y:S05]  /*0170*/  @P0 BRA `(.L_x_2) ;  /* 0x0000000000200947 */ /* 0x000fea0003800000 */
[----:B------:R-:W0:Y:S01]  /*0180*/  LDC.64 R6, c[0x0][0x380] ;  /* 0x0000e000ff067b82 */ /* 0x000e220000000a00 */
[----:B------:R-:W-:-:S07]  /*0190*/  IMAD.MOV.U32 R3, RZ, RZ, R0 ;  /* 0x000000ffff037224 */ /* 0x000fce00078e0000 */
.L_x_3:
[----:B------:R-:W-:Y:S02]  /*01a0*/  IMAD R5, R2, R8, R3 ;  /* 0x0000000802057224 */ /* 0x000fe400078e0203 */
[----:B------:R-:W-:Y:S02]  /*01b0*/  VIADD R3, R3, UR4 ;  /* 0x0000000403037c36 */ /* 0x000fe40008000000 */
[----:B0-----:R-:W-:-:S03]  /*01c0*/  IMAD.WIDE R4, R5, 0x4, R6 ;  /* 0x0000000405047825 */ /* 0x001fc600078e0206 */
[----:B------:R-:W-:Y:S02]  /*01d0*/  ISETP.GE.AND P0, PT, R3, R8, PT ;  /* 0x000000080300720c */ /* 0x000fe40003f06270 */
[----:B------:R1:W-:Y:S11]  /*01e0*/  STG.E.U8 desc[UR14][R4.64+0x3], RZ ;  /* 0x000003ff04007986 */ /* 0x0003f6000c10110e */
[----:B-1----:R-:W-:Y:S05]  /*01f0*/  @!P0 BRA `(.L_x_3) ;  /* 0xfffffffc00e88947 */ /* 0x002fea000383ffff */
.L_x_2:
[----:B------:R-:W-:Y:S05]  /*0200*/  BSYNC.RECONVERGENT B0 ;  /* 0x0000000000007941 */ /* 0x000fea0003800200 */
.L_x_1:
[----:B------:R-:W0:Y:S01]  /*0210*/  LDCU UR6, c[0x0][0x38c] ;  /* 0x00007180ff0677ac */ /* 0x000e220008000800 */
[----:B------:R-:W-:-:S05]  /*0220*/  VIADD R2, R2, UR5 ;  /* 0x0000000502027c36 */ /* 0x000fca0008000000 */
[----:B0-----:R-:W-:-:S13]  /*0230*/  ISETP.GE.AND P0, PT, R2, UR6, PT ;  /* 0x0000000602007c0c */ /* 0x001fda000bf06270 */
[----:B------:R-:W-:Y:S05]  /*0240*/  @!P0 BRA `(.L_x_4) ;  /* 0xfffffffc00bc8947 */ /* 0x000fea000383ffff */
[----:B------:R-:W-:Y:S05]  /*0250*/  EXIT ;  /* 0x000000000000794d */ /* 0x000fea0003800000 */
.L_x_0:
[----:B------:R-:W-:Y:S02]  /*0260*/  UIADD3 UR9, UPT, UPT, UR6, 0x7, URZ ;  /* 0x0000000706097890 */ /* 0x000fe4000fffe0ff */
[----:B------:R-:W-:Y:S02]  /*0270*/  UIADD3 UR10, UPT, UPT, UR6, 0x3, URZ ;  /* 0x00000003060a7890 */ /* 0x000fe4000fffe0ff */
[----:B------:R-:W-:Y:S02]  /*0280*/  ULOP3.LUT UR7, UR9, 0x7, URZ, 0xc0, !UPT ;  /* 0x0000000709077892 */ /* 0x000fe4000f8ec0ff */
[----:B------:R-:W-:Y:S02]  /*0290*/  UIADD3 UR8, UPT, UPT, UR6, -0x1, URZ ;  /* 0xffffffff06087890 */ /* 0x000fe4000fffe0ff */
[----:B------:R-:W-:Y:S02]  /*02a0*/  ULOP3.LUT UR11, UR10, 0x3, URZ, 0xc0, !UPT ;  /* 0x000000030a0b7892 */ /* 0x000fe4000f8ec0ff */
[----:B------:R-:W-:-:S02]  /*02b0*/  UIADD3 UR7, UPT, UPT, UR7, -0x1, URZ ;  /* 0xffffffff07077890 */ /* 0x000fc4000fffe0ff */
[----:B------:R-:W-:Y:S02]  /*02c0*/  UIADD3 UR6, UPT, UPT, UR6, -0x2, URZ ;  /* 0xfffffffe06067890 */ /* 0x000fe4000fffe0ff */
[----:B------:R-:W-:Y:S02]  /*02d0*/  ULOP3.LUT UR12, UR8, 0xfffffff8, URZ, 0xc0, !UPT ;  /* 0xfffffff8080c7892 */ /* 0x000fe4000f8ec0ff */
[----:B------:R-:W-:Y:S02]  /*02e0*/  UISETP.NE.AND UP0, UPT, UR11, 0x1, UPT ;  /* 0x000000010b00788c */ /* 0x000fe4000bf05270 */
[----:B------:R-:W-:-:S11]  /*02f0*/  UISETP.GE.U32.AND UP1, UPT, UR7, 0x3, UPT ;  /* 0x000000030700788c */ /* 0x000fd6000bf26070 */
.L_x_13:
[----:B0-----:R-:W0:Y:S01]  /*0300*/  LDCU UR7, c[0x0][0x388] ;  /* 0x00007100ff0777ac */ /* 0x001e220008000800 */
[----:B------:R-:W-:Y:S01]  /*0310*/  BSSY.RECONVERGENT B0, `(.L_x_5) ;  /* 0x00000c5000007945 */ /* 0x000fe20003800200 */
[----:B0-----:R-:W-:-:S13]  /*0320*/  ISETP.GE.AND P0, PT, R0, UR7, PT ;  /* 0x0000000700007c0c */ /* 0x001fda000bf06270 */
[----:B------:R-:W-:Y:S05]  /*0330*/  @P0 BRA `(.L_x_6) ;  /* 0x0000000c00080947 */ /* 0x000fea0003800000 */
[----:B------:R-:W-:-:S07]  /*0340*/  IMAD.MOV.U32 R3, RZ, RZ, R0 ;  /* 0x000000ffff037224 */ /* 0x000fce00078e0000 */
.L_x_12:
[----:B0-----:R-:W0:Y:S01]  /*0350*/  LDC.64 R12, c[0x0][0x380] ;  /* 0x0000e000ff0c7b82 */ /* 0x001e220000000a00 */
[----:B------:R-:W1:Y:S01]  /*0360*/  LDCU UR7, c[0x0][0x388] ;  /* 0x00007100ff0777ac */ /* 0x000e620008000800 */
[----:B------:R-:W2:Y:S01]  /*0370*/  LDCU.128 UR16, c[0x3][0x300] ;  /* 0x00c06000ff1077ac */ /* 0x000ea20008000c00 */
[----:B------:R-:W3:Y:S01]  /*0380*/  LDCU.64 UR20, c[0x3][0x310] ;  /* 0x00c06200ff1477ac */ /* 0x000ee20008000a00 */
[----:B-1----:R-:W-:-:S04]  /*0390*/  IMAD R5, R2, UR7, R3 ;  /* 0x0000000702057c24 */ /* 0x002fc8000f8e0203 */
[----:B0-----:R-:W-:-:S05]  /*03a0*/  IMAD.WIDE R12, R5, 0x4, R12 ;  /* 0x00000004050c7825 */ /* 0x001fca00078e020c */
[----:B------:R-:W4:Y:S01]  /*03b0*/  LDG.E R16, desc[UR14][R12.64] ;  /* 0x0000000e0c107981 */ /* 0x000f22000c1e1900 */
[----:B------:R-:W-:Y:S01]  /*03c0*/  UISETP.GE.U32.AND UP2, UPT, UR6, 0x7, UPT ;  /* 0x000000070600788c */ /* 0x000fe2000bf46070 */
[----:B------:R-:W-:Y:S02]  /*03d0*/  VIADD R3, R3, UR4 ;  /* 0x0000000403037c36 */ /* 0x000fe40008000000 */
[----:B------:R-:W-:-:S03]  /*03e0*/  IMAD.MOV.U32 R26, RZ, RZ, RZ ;  /* 0x000000ffff1a7224 */ /* 0x000fc600078e00ff */
[----:B------:R-:W-:Y:S01]  /*03f0*/  ISETP.GE.AND P0, PT, R3, UR7, PT ;  /* 0x0000000703007c0c */ /* 0x000fe2000bf06270 */
[----:B----4-:R-:W2:Y:S08]  /*0400*/  I2F.F64.U8 R10, R16 ;  /* 0x00000010000a7312 */ /* 0x010eb00000001800 */
[----:B------:R-:W0:Y:S01]  /*0410*/  I2F.F64.U8 R8, R16.B1 ;  /* 0x1000001000087312 */ /* 0x000e220000001800 */
[----:B--2---:R-:W-:-:S07]  /*0420*/  DFMA R4, R10, UR16, RZ ;  /* 0x000000100a047c2b */ /* 0x004fce00080000ff */
[----:B------:R-:W3:Y:S01]  /*0430*/  I2F.F64.U8 R6, R16.B2 ;  /* 0x2000001000067312 */ /* 0x000ee20000001800 */
[----:B0-----:R-:W-:-:S08]  /*0440*/  DFMA R4, R8, UR18, R4 ;  /* 0x0000001208047c2b */ /* 0x001fd00008000004 */
[----:B---3--:R-:W-:Y:S01]  /*0450*/  DFMA R14, R6, UR20, R4 ;  /* 0x00000014060e7c2b */ /* 0x008fe20008000004 */
[----:B------:R-:W-:Y:S01]  /*0460*/  IMAD.MOV.U32 R5, RZ, RZ, 0x1 ;  /* 0x00000001ff057424 */ /* 0x000fe200078e00ff */
[----:B------:R-:W-:Y:S09]  /*0470*/  BRA.U !UP2, `(.L_x_7) ;  /* 0x000000050a607547 */ /* 0x000ff2000b800000 */
[----:B------:R-:W-:Y:S02]  /*0480*/  IMAD.MOV.U32 R25, RZ, RZ, RZ ;  /* 0x000000ffff197224 */ /* 0x000fe400078e00ff */
[----:B------:R-:W-:Y:S02]  /*0490*/  IMAD.MOV.U32 R24, RZ, RZ, 0x368 ;  /* 0x00000368ff187424 */ /* 0x000fe400078e00ff */
[----:B------:R-:W-:-:S07]  /*04a0*/  IMAD.MOV.U32 R26, RZ, RZ, RZ ;  /* 0x000000ffff1a7224 */ /* 0x000fce00078e00ff */
.L_x_8:
[----:B------:R-:W0:Y:S08]  /*04b0*/  LDC.64 R18, c[0x3][R24+-0x50] ;  /* 0x00ffec0018127b82 */ /* 0x000e300000000a00 */
[----:B------:R-:W1:Y:S08]  /*04c0*/  LDC.64 R16, c[0x3][R24+-0x48] ;  /* 0x00ffee0018107b82 */ /* 0x000e700000000a00 */
[----:B------:R-:W2:Y:S01]  /*04d0*/  LDC.64 R20, c[0x3][R24+-0x40] ;  /* 0x00fff00018147b82 */ /* 0x000ea20000000a00 */
[----:B0-----:R-:W-:-:S07]  /*04e0*/  DFMA R18, R10, R18, RZ ;  /* 0x000000120a12722b */ /* 0x001fce00000000ff */
[----:B------:R-:W0:Y:S01]  /*04f0*/  LDC.64 R4, c[0x3][R24+-0x38] ;  /* 0x00fff20018047b82 */ /* 0x000e220000000a00 */
[----:B-1----:R-:W-:-:S07]  /*0500*/  DFMA R18, R8, R16, R18 ;  /* 0x000000100812722b */ /* 0x002fce0000000012 */
[----:B------:R-:W1:Y:S01]  /*0510*/  LDC.64 R22, c[0x3][R24+-0x28] ;  /* 0x00fff60018167b82 */ /* 0x000e620000000a00 */
[----:B--2---:R-:W-:-:S07]  /*0520*/  DFMA R18, R6, R20, R18 ;  /* 0x000000140612722b */ /* 0x004fce0000000012 */
[----:B------:R-:W2:Y:S01]  /*0530*/  LDC.64 R16, c[0x3][R24+-0x30] ;  /* 0x00fff40018107b82 */ /* 0x000ea20000000a00 */
[----:B------:R-:W-:-:S07]  /*0540*/  DSETP.GEU.AND P5, PT, R14, R18, PT ;  /* 0x000000120e00722a */ /* 0x000fce0003fae000 */
[----:B------:R-:W3:Y:S01]  /*0550*/  LDC.64 R20, c[0x3][R24+-0x18] ;  /* 0x00fffa0018147b82 */ /* 0x000ee20000000a00 */
[----:B------:R-:W-:Y:S02]  /*0560*/  FSEL R18, R18, R14, !P5 ;  /* 0x0000000e12127208 */ /* 0x000fe40006800000 */
[----:B------:R-:W-:Y:S01]  /*0570*/  FSEL R19, R19, R15, !P5 ;  /* 0x0000000f13137208 */ /* 0x000fe20006800000 */
[----:B0-----:R-:W-:-:S04]  /*0580*/  DFMA R14, R10, R4, RZ ;  /* 0x000000040a0e722b */ /* 0x001fc800000000ff */
[----:B------:R-:W0:Y:S01]  /*0590*/  LDC.64 R4, c[0x3][R24+-0x20] ;  /* 0x00fff80018047b82 */ /* 0x000e220000000a00 */
[----:B------:R-:W-:-:S03]  /*05a0*/  @!P5 VIADD R26, R25, 0x1 ;  /* 0x00000001191ad836 */ /* 0x000fc60000000000 */
[----:B--2---:R-:W-:-:S04]  /*05b0*/  DFMA R14, R8, R16, R14 ;  /* 0x00000010080e722b */ /* 0x004fc8000000000e */
[----:B------:R-:W2:Y:S04]  /*05c0*/  LDC.64 R16, c[0x3][R24+-0x8] ;  /* 0x00fffe0018107b82 */ /* 0x000ea80000000a00 */
[----:B-1----:R-:W-:-:S04]  /*05d0*/  DFMA R22, R6, R22, R14 ;  /* 0x000000160616722b */ /* 0x002fc8000000000e */
[----:B------:R-:W1:Y:S04]  /*05e0*/  LDC.64 R14, c[0x3][R24+-0x10] ;  /* 0x00fffc00180e7b82 */ /* 0x000e680000000a00 */
[----:B------:R-:W-:Y:S02]  /*05f0*/  DSETP.GEU.AND P6, PT, R18, R22, PT ;  /* 0x000000161200722a */ /* 0x000fe40003fce000 */
[----:B0-----:R-:W-:-:S04]  /*0600*/  DFMA R4, R10, R4, RZ ;  /* 0x000000040a04722b */ /* 0x001fc800000000ff */
[----:B------:R-:W-:Y:S02]  /*0610*/  FSEL R18, R22, R18, !P6 ;  /* 0x0000001216127208 */ /* 0x000fe40007000000 */
[----:B------:R-:W-:Y:S02]  /*0620*/  FSEL R19, R23, R19, !P6 ;  /* 0x0000001317137208 */ /* 0x000fe40007000000 */
[----:B---3--:R-:W-:Y:S01]  /*0630*/  DFMA R4, R8, R20, R4 ;  /* 0x000000140804722b */ /* 0x008fe20000000004 */
[----:B------:R-:W0:Y:S01]  /*0640*/  LDC.64 R22, c[0x3][R24+0x30] ;  /* 0x00c00c0018167b82 */ /* 0x000e220000000a00 */
[----:B--2---:R-:W-:Y:S02]  /*0650*/  DFMA R16, R10, R16, RZ ;  /* 0x000000100a10722b */ /* 0x004fe400000000ff */
[----:B------:R-:W-:-:S04]  /*0660*/  @!P6 VIADD R26, R25, 0x2 ;  /* 0x00000002191ae836 */ /* 0x000fc80000000000 */
[----:B-1----:R-:W-:Y:S01]  /*0670*/  DFMA R4, R6, R14, R4 ;  /* 0x0000000e0604722b */ /* 0x002fe20000000004 */
[----:B------:R-:W1:Y:S07]  /*0680*/  LDC.64 R20, c[0x3][R24] ;  /* 0x00c0000018147b82 */ /* 0x000e6e0000000a00 */
[----:B------:R-:W-:Y:S01]  /*0690*/  DSETP.GEU.AND P4, PT, R18, R4, PT ;  /* 0x000000041200722a */ /* 0x000fe20003f8e000 */
[----:B------:R-:W2:-:S13]  /*06a0*/  LDC.64 R14, c[0x3][R24+0x8] ;  /* 0x00c00200180e7b82 */ /* 0x000e9a0000000a00 */
[----:B------:R-:W-:Y:S01]  /*06b0*/  @!P4 VIADD R26, R25, 0x3 ;  /* 0x00000003191ac836 */ /* 0x000fe20000000000 */
[----:B-1----:R-:W-:Y:S01]  /*06c0*/  DFMA R20, R8, R20, R16 ;  /* 0x000000140814722b */ /* 0x002fe20000000010 */
[----:B------:R-:W1:Y:S07]  /*06d0*/  LDC.64 R16, c[0x3][R24+0x10] ;  /* 0x00c0040018107b82 */ /* 0x000e6e0000000a00 */
[----:B--2---:R-:W-:Y:S01]  /*06e0*/  DFMA R14, R6, R14, R20 ;  /* 0x0000000e060e722b */ /* 0x004fe20000000014 */
[----:B------:R-:W-:-:S02]  /*06f0*/  FSEL R20, R4, R18, !P4 ;  /* 0x0000001204147208 */ /* 0x000fc40006000000 */
[----:B------:R-:W-:Y:S02]  /*0700*/  FSEL R21, R5, R19, !P4 ;  /* 0x0000001305157208 */ /* 0x000fe40006000000 */
[----:B------:R-:W2:Y:S04]  /*0710*/  LDC.64 R18, c[0x3][R24+0x18] ;  /* 0x00c0060018127b82 */ /* 0x000ea80000000a00 */
[----:B------:R-:W-:-:S04]  /*0720*/  DSETP.GEU.AND P3, PT, R20, R14, PT ;  /* 0x0000000e1400722a */ /* 0x000fc80003f6e000 */
[----:B------:R-:W3:Y:S02]  /*0730*/  LDC.64 R4, c[0x3][R24+0x28] ;  /* 0x00c00a0018047b82 */ /* 0x000ee40000000a00 */
[----:B------:R-:W-:Y:S02]  /*0740*/  FSEL R14, R14, R20, !P3 ;  /* 0x000000140e0e7208 */ /* 0x000fe40005800000 */
[----:B------:R-:W-:Y:S01]  /*0750*/  FSEL R15, R15, R21, !P3 ;  /* 0x000000150f0f7208 */ /* 0x000fe20005800000 */
[----:B-1----:R-:W-:-:S03]  /*0760*/  DFMA R16, R10, R16, RZ ;  /* 0x000000100a10722b */ /* 0x002fc600000000ff */
[----:B------:R-:W1:Y:S02]  /*0770*/  LDC.64 R20, c[0x3][R24+0x20] ;  /* 0x00c0080018147b82 */ /* 0x000e640000000a00 */
[----:B------:R-:W-:-:S03]  /*0780*/  @!P3 VIADD R26, R25, 0x4 ;  /* 0x00000004191ab836 */ /* 0x000fc60000000000 */
[----:B--2---:R-:W-:-:S03]  /*0790*/  DFMA R16, R8, R18, R16 ;  /* 0x000000120810722b */ /* 0x004fc60000000010 */
[----:B------:R-:W2:Y:S01]  /*07a0*/  LDC.64 R18, c[0x3][R24+0x38] ;  /* 0x00c00e0018127b82 */ /* 0x000ea20000000a00 */
[----:B---3--:R-:W-:-:S04]  /*07b0*/  DFMA R4, R10, R4, RZ ;  /* 0x000000040a04722b */ /* 0x008fc800000000ff */
[----:B-1----:R-:W-:-:S03]  /*07c0*/  DFMA R16, R6, R20, R16 ;  /* 0x000000140610722b */ /* 0x002fc60000000010 */
[----:B------:R-:W1:Y:S01]  /*07d0*/  LDC.64 R20, c[0x3][R24+0x40] ;  /* 0x00c0100018147b82 */ /* 0x000e620000000a00 */
[----:B0-----:R-:W-:-:S04]  /*07e0*/  DFMA R4, R8, R22, R4 ;  /* 0x000000160804722b */ /* 0x001fc80000000004 */
[----:B------:R-:W-:-:S03]  /*07f0*/  DSETP.GEU.AND P2, PT, R14, R16, PT ;  /* 0x000000100e00722a */ /* 0x000fc60003f4e000 */
[----:B------:R-:W0:Y:S01]  /*0800*/  LDC.64 R22, c[0x3][R24+0x48] ;  /* 0x00c0120018167b82 */ /* 0x000e220000000a00 */
[----:B--2---:R-:W-:Y:S02]  /*0810*/  DFMA R4, R6, R18, R4 ;  /* 0x000000120604722b */ /* 0x004fe40000000004 */
[----:B------:R-:W-:Y:S02]  /*0820*/  FSEL R14, R16, R14, !P2 ;  /* 0x0000000e100e7208 */ /* 0x000fe40005000000 */
[----:B------:R-:W-:-:S03]  /*0830*/  FSEL R15, R17, R15, !P2 ;  /* 0x0000000f110f7208 */ /* 0x000fc60005000000 */
[----:B------:R-:W2:Y:S03]  /*0840*/  LDC.64 R16, c[0x3][R24+0x50] ;  /* 0x00c0140018107b82 */ /* 0x000ea60000000a00 */
[----:B------:R-:W-:Y:S01]  /*0850*/  DSETP.GEU.AND P1, PT, R14, R4, PT ;  /* 0x000000040e00722a */ /* 0x000fe20003f2e000 */
[----:B------:R-:W-:Y:S01]  /*0860*/  @!P2 VIADD R26, R25, 0x5 ;  /* 0x00000005191aa836 */ /* 0x000fe20000000000 */
[----:B-1----:R-:W-:-:S03]  /*0870*/  DFMA R20, R10, R20, RZ ;  /* 0x000000140a14722b */ /* 0x002fc600000000ff */
[----:B------:R1:W3:Y:S01]  /*0880*/  LDC.64 R18, c[0x3][R24+0x58] ;  /* 0x00c0160018127b82 */ /* 0x0002e20000000a00 */
[----:B------:R-:W-:Y:S02]  /*0890*/  FSEL R4, R4, R14, !P1 ;  /* 0x0000000e04047208 */ /* 0x000fe40004800000 */
[----:B------:R-:W-:Y:S02]  /*08a0*/  FSEL R5, R5, R15, !P1 ;  /* 0x0000000f05057208 */ /* 0x000fe40004800000 */
[----:B0-----:R-:W-:-:S03]  /*08b0*/  DFMA R20, R8, R22, R20 ;  /* 0x000000160814722b */ /* 0x001fc60000000014 */
[----:B------:R1:W0:Y:S01]  /*08c0*/  LDC.64 R14, c[0x3][R24+0x68] ;  /* 0x00c01a00180e7b82 */ /* 0x0002220000000a00 */
[----:B------:R-:W-:-:S04]  /*08d0*/  @!P1 VIADD R26, R25, 0x6 ;  /* 0x00000006191a9836 */ /* 0x000fc80000000000 */
[----:B--2---:R-:W-:-:S03]  /*08e0*/  DFMA R16, R6, R16, R20 ;  /* 0x000000100610722b */ /* 0x004fc60000000014 */
[----:B------:R1:W2:Y:S05]  /*08f0*/  LDC.64 R22, c[0x3][R24+0x60] ;  /* 0x00c0180018167b82 */ /* 0x0002aa0000000a00 */
[----:B------:R-:W-:Y:S01]  /*0900*/  DSETP.GEU.AND P5, PT, R4, R16, PT ;  /* 0x000000100400722a */ /* 0x000fe20003fae000 */
[----:B-1----:R-:W-:Y:S01]  /*0910*/  VIADD R24, R24, 0xc0 ;  /* 0x000000c018187836 */ /* 0x002fe20000000000 */
[----:B---3--:R-:W-:-:S04]  /*0920*/  DFMA R18, R10, R18, RZ ;  /* 0x000000120a12722b */ /* 0x008fc800000000ff */
[----:B------:R-:W-:Y:S02]  /*0930*/  FSEL R4, R16, R4, !P5 ;  /* 0x0000000410047208 */ /* 0x000fe40006800000 */
[----:B------:R-:W-:-:S06]  /*0940*/  FSEL R5, R17, R5, !P5 ;  /* 0x0000000511057208 */ /* 0x000fcc0006800000 */
[C---:B------:R-:W-:Y:S02]  /*0950*/  @!P5 VIADD R26, R25.reuse, 0x7 ;  /* 0x00000007191ad836 */ /* 0x040fe40000000000 */
[----:B------:R-:W-:Y:S01]  /*0960*/  VIADD R25, R25, 0x8 ;  /* 0x0000000819197836 */ /* 0x000fe20000000000 */
[----:B--2---:R-:W-:-:S04]  /*0970*/  DFMA R18, R8, R22, R18 ;  /* 0x000000160812722b */ /* 0x004fc80000000012 */
[----:B------:R-:W-:-:S04]  /*0980*/  ISETP.NE.AND P2, PT, R25, UR12, PT ;  /* 0x0000000c19007c0c */ /* 0x000fc8000bf45270 */
[----:B0-----:R-:W-:-:S08]  /*0990*/  DFMA R14, R6, R14, R18 ;  /* 0x0000000e060e722b */ /* 0x001fd00000000012 */
[----:B------:R-:W-:-:S06]  /*09a0*/  DSETP.GEU.AND P1, PT, R4, R14, PT ;  /* 0x0000000e0400722a */ /* 0x000fcc0003f2e000 */
[----:B------:R-:W-:Y:S02]  /*09b0*/  FSEL R14, R14, R4, !P1 ;  /* 0x000000040e0e7208 */ /* 0x000fe40004800000 */
[----:B------:R-:W-:Y:S02]  /*09c0*/  FSEL R15, R15, R5, !P1 ;  /* 0x000000050f0f7208 */ /* 0x000fe40004800000 */
[----:B------:R-:W-:Y:S01]  /*09d0*/  SEL R26, R25, R26, !P1 ;  /* 0x0000001a191a7207 */ /* 0x000fe20004800000 */
[----:B------:R-:W-:Y:S06]  /*09e0*/  @P2 BRA `(.L_x_8) ;  /* 0xfffffff800b02947 */ /* 0x000fec000383ffff */
[----:B------:R-:W-:-:S07]  /*09f0*/  VIADD R5, R25, 0x1 ;  /* 0x0000000119057836 */ /* 0x000fce0000000000 */
.L_x_7:
[----:B------:R-:W-:-:S09]  /*0a00*/  ULOP3.LUT UP2, URZ, UR8, 0x7, URZ, 0xc0, !UPT ;  /* 0x0000000708ff7892 */ /* 0x000fd2000f84c0ff */
[----:B------:R-:W-:Y:S05]  /*0a10*/  BRA.U !UP2, `(.L_x_9) ;  /* 0x000000050a487547 */ /* 0x000fea000b800000 */
[----:B------:R-:W-:Y:S01]  /*0a20*/  ULOP3.LUT UP2, URZ, UR9, 0x3, URZ, 0xc0, !UPT ;  /* 0x0000000309ff7892 */ /* 0x000fe2000f84c0ff */
[----:B------:R-:W-:Y:S10]  /*0a30*/  BRA.U !UP1, `(.L_x_10) ;  /* 0x0000000109ac7547 */ /* 0x000ff4000b800000 */
[----:B------:R-:W-:-:S04]  /*0a40*/  IMAD.MOV.U32 R4, RZ, RZ, 0x300 ;  /* 0x00000300ff047424 */ /* 0x000fc800078e00ff */
[----:B------:R-:W-:-:S04]  /*0a50*/  IMAD R4, R5, 0x18, R4 ;  /* 0x0000001805047824 */ /* 0x000fc800078e0204 */
        /* <DEDUP_REMOVED lines=11> */
[----:B0-----:R-:W-:Y:S01]  /*0b10*/  DFMA R20, R10, R20, RZ ;  /* 0x000000140a14722b */ /* 0x001fe200000000ff */
[----:B------:R-:W-:Y:S02]  /*0b20*/  FSEL R14, R22, R14, !P1 ;  /* 0x0000000e160e7208 */ /* 0x000fe40004800000 */
[----:B------:R-:W-:-:S04]  /*0b30*/  FSEL R15, R23, R15, !P1 ;  /* 0x0000000f170f7208 */ /* 0x000fc80004800000 */
[----:B------:R-:W0:Y:S01]  /*0b40*/  LDC.64 R22, c[0x3][R4+0x30] ;  /* 0x00c00c0004167b82 */ /* 0x000e220000000a00 */
[----:B------:R-:W-:Y:S01]  /*0b50*/  SEL R26, R5, R26, !P1 ;  /* 0x0000001a051a7207 */ /* 0x000fe20004800000 */
[----:B--2---:R-:W-:-:S06]  /*0b60*/  DFMA R18, R8, R18, R20 ;  /* 0x000000120812722b */ /* 0x004fcc0000000014 */
[----:B------:R-:W2:Y:S02]  /*0b70*/  LDC.64 R20, c[0x3][R4+0x48] ;  /* 0x00c0120004147b82 */ /* 0x000ea40000000a00 */
[----:B---3--:R-:W-:-:S06]  /*0b80*/  DFMA R16, R6, R16, R18 ;  /* 0x000000100610722b */ /* 0x008fcc0000000012 */
[----:B------:R-:W3:Y:S02]  /*0b90*/  LDC.64 R18, c[0x3][R4+0x40] ;  /* 0x00c0100004127b82 */ /* 0x000ee40000000a00 */
[----:B------:R-:W-:Y:S02]  /*0ba0*/  DSETP.GEU.AND P2, PT, R14, R16, PT ;  /* 0x000000100e00722a */ /* 0x000fe40003f4e000 */
[----:B0-----:R-:W-:-:S04]  /*0bb0*/  DFMA R22, R10, R22, RZ ;  /* 0x000000160a16722b */ /* 0x001fc800000000ff */
[----:B------:R-:W-:Y:S02]  /*0bc0*/  FSEL R14, R16, R14, !P2 ;  /* 0x0000000e100e7208 */ /* 0x000fe40005000000 */
[----:B------:R-:W-:Y:S02]  /*0bd0*/  FSEL R15, R17, R15, !P2 ;  /* 0x0000000f110f7208 */ /* 0x000fe40005000000 */
[----:B-1----:R-:W-:Y:S01]  /*0be0*/  DFMA R22, R8, R24, R22 ;  /* 0x000000180816722b */ /* 0x002fe20000000016 */
[----:B------:R-:W0:Y:S01]  /*0bf0*/  LDC.64 R24, c[0x3][R4+0x50] ;  /* 0x00c0140004187b82 */ /* 0x000e220000000a00 */
[----:B--2---:R-:W-:Y:S02]  /*0c00*/  DFMA R20, R10, R20, RZ ;  /* 0x000000140a14722b */ /* 0x004fe400000000ff */
[----:B------:R-:W-:-:S04]  /*0c10*/  @!P2 VIADD R26, R5, 0x1 ;  /* 0x00000001051aa836 */ /* 0x000fc80000000000 */
[----:B---3--:R-:W-:Y:S02]  /*0c20*/  DFMA R18, R6, R18, R22 ;  /* 0x000000120612722b */ /* 0x008fe40000000016 */
[----:B------:R-:W1:Y:S06]  /*0c30*/  LDC.64 R22, c[0x3][R4+0x58] ;  /* 0x00c0160004167b82 */ /* 0x000e6c0000000a00 */
[----:B------:R-:W-:-:S06]  /*0c40*/  DSETP.GEU.AND P3, PT, R14, R18, PT ;  /* 0x000000120e00722a */ /* 0x000fcc0003f6e000 */
[----:B------:R-:W-:Y:S02]  /*0c50*/  FSEL R14, R18, R14, !P3 ;  /* 0x0000000e120e7208 */ /* 0x000fe40005800000 */
[----:B------:R-:W-:Y:S01]  /*0c60*/  FSEL R15, R19, R15, !P3 ;  /* 0x0000000f130f7208 */ /* 0x000fe20005800000 */
[----:B0-----:R-:W-:-:S05]  /*0c70*/  DFMA R20, R8, R24, R20 ;  /* 0x000000180814722b */ /* 0x001fca0000000014 */
[----:B------:R-:W-:-:S03]  /*0c80*/  @!P3 VIADD R26, R5, 0x2 ;  /* 0x00000002051ab836 */ /* 0x000fc60000000000 */
[----:B-1----:R-:W-:-:S08]  /*0c90*/  DFMA R22, R6, R22, R20 ;  /* 0x000000160616722b */ /* 0x002fd00000000014 */
[----:B------:R-:W-:-:S06]  /*0ca0*/  DSETP.GEU.AND P4, PT, R14, R22, PT ;  /* 0x000000160e00722a */ /* 0x000fcc0003f8e000 */
[----:B------:R-:W-:Y:S02]  /*0cb0*/  FSEL R14, R22, R14, !P4 ;  /* 0x0000000e160e7208 */ /* 0x000fe40006000000 */
[----:B------:R-:W-:-:S06]  /*0cc0*/  FSEL R15, R23, R15, !P4 ;  /* 0x0000000f170f7208 */ /* 0x000fcc0006000000 */
[C---:B------:R-:W-:Y:S02]  /*0cd0*/  @!P4 VIADD R26, R5.reuse, 0x3 ;  /* 0x00000003051ac836 */ /* 0x040fe40000000000 */
[----:B------:R-:W-:-:S07]  /*0ce0*/  VIADD R5, R5, 0x4 ;  /* 0x0000000405057836 */ /* 0x000fce0000000000 */
.L_x_10:
[----:B------:R-:W-:Y:S05]  /*0cf0*/  BRA.U !UP2, `(.L_x_9) ;  /* 0x000000010a907547 */ /* 0x000fea000b800000 */
[----:B------:R-:W-:Y:S01]  /*0d00*/  ULOP3.LUT UP2, URZ, UR10, 0x1, URZ, 0xc0, !UPT ;  /* 0x000000010aff7892 */ /* 0x000fe2000f84c0ff */
[----:B------:R-:W-:Y:S10]  /*0d10*/  BRA.U !UP0, `(.L_x_11) ;  /* 0x00000001085c7547 */ /* 0x000ff4000b800000 */
[----:B------:R-:W-:-:S04]  /*0d20*/  IMAD.MOV.U32 R4, RZ, RZ, 0x300 ;  /* 0x00000300ff047424 */ /* 0x000fc800078e00ff */
[----:B------:R-:W-:-:S04]  /*0d30*/  IMAD R4, R5, 0x18, R4 ;  /* 0x0000001805047824 */ /* 0x000fc800078e0204 */
[----:B------:R-:W0:Y:S08]  /*0d40*/  LDC.64 R18, c[0x3][R4] ;  /* 0x00c0000004127b82 */ /* 0x000e300000000a00 */
[----:B------:R-:W1:Y:S08]  /*0d50*/  LDC.64 R20, c[0x3][R4+0x8] ;  /* 0x00c0020004147b82 */ /* 0x000e700000000a00 */
[----:B------:R-:W2:Y:S08]  /*0d60*/  LDC.64 R22, c[0x3][R4+0x18] ;  /* 0x00c0060004167b82 */ /* 0x000eb00000000a00 */
[----:B------:R-:W3:Y:S01]  /*0d70*/  LDC.64 R24, c[0x3][R4+0x10] ;  /* 0x00c0040004187b82 */ /* 0x000ee20000000a00 */
[----:B0-----:R-:W-:-:S07]  /*0d80*/  DFMA R18, R10, R18, RZ ;  /* 0x000000120a12722b */ /* 0x001fce00000000ff */
[----:B------:R-:W0:Y:S01]  /*0d90*/  LDC.64 R16, c[0x3][R4+0x20] ;  /* 0x00c0080004107b82 */ /* 0x000e220000000a00 */
[----:B-1----:R-:W-:-:S07]  /*0da0*/  DFMA R18, R8, R20, R18 ;  /* 0x000000140812722b */ /* 0x002fce0000000012 */
[----:B------:R-:W1:Y:S01]  /*0db0*/  LDC.64 R20, c[0x3][R4+0x28] ;  /* 0x00c00a0004147b82 */ /* 0x000e620000000a00 */
[----:B--2---:R-:W-:Y:S02]  /*0dc0*/  DFMA R22, R10, R22, RZ ;  /* 0x000000160a16722b */ /* 0x004fe400000000ff */
[----:B---3--:R-:W-:-:S06]  /*0dd0*/  DFMA R18, R6, R24, R18 ;  /* 0x000000180612722b */ /* 0x008fcc0000000012 */
[----:B0-----:R-:W-:Y:S02]  /*0de0*/  DFMA R16, R8, R16, R22 ;  /* 0x000000100810722b */ /* 0x001fe40000000016 */
[----:B------:R-:W-:-:S06]  /*0df0*/  DSETP.GEU.AND P1, PT, R14, R18, PT ;  /* 0x000000120e00722a */ /* 0x000fcc0003f2e000 */
[----:B-1----:R-:W-:Y:S01]  /*0e00*/  DFMA R16, R6, R20, R16 ;  /* 0x000000140610722b */ /* 0x002fe20000000010 */
[----:B------:R-:W-:Y:S02]  /*0e10*/  FSEL R14, R18, R14, !P1 ;  /* 0x0000000e120e7208 */ /* 0x000fe40004800000 */
[----:B------:R-:W-:Y:S02]  /*0e20*/  FSEL R15, R19, R15, !P1 ;  /* 0x0000000f130f7208 */ /* 0x000fe40004800000 */
[----:B------:R-:W-:-:S04]  /*0e30*/  SEL R26, R5, R26, !P1 ;  /* 0x0000001a051a7207 */ /* 0x000fc80004800000 */
[----:B------:R-:W-:-:S06]  /*0e40*/  DSETP.GEU.AND P2, PT, R14, R16, PT ;  /* 0x000000100e00722a */ /* 0x000fcc0003f4e000 */
[----:B------:R-:W-:Y:S02]  /*0e50*/  FSEL R14, R16, R14, !P2 ;  /* 0x0000000e100e7208 */ /* 0x000fe40005000000 */
[----:B------:R-:W-:-:S06]  /*0e60*/  FSEL R15, R17, R15, !P2 ;  /* 0x0000000f110f7208 */ /* 0x000fcc0005000000 */
[C---:B------:R-:W-:Y:S02]  /*0e70*/  @!P2 VIADD R26, R5.reuse, 0x1 ;  /* 0x00000001051aa836 */ /* 0x040fe40000000000 */
[----:B------:R-:W-:-:S07]  /*0e80*/  VIADD R5, R5, 0x2 ;  /* 0x0000000205057836 */ /* 0x000fce0000000000 */
.L_x_11:
[----:B------:R-:W-:Y:S05]  /*0e90*/  BRA.U !UP2, `(.L_x_9) ;  /* 0x000000010a287547 */ /* 0x000fea000b800000 */
[----:B------:R-:W-:-:S04]  /*0ea0*/  IMAD.MOV.U32 R4, RZ, RZ, 0x300 ;  /* 0x00000300ff047424 */ /* 0x000fc800078e00ff */
[----:B------:R-:W-:-:S04]  /*0eb0*/  IMAD R4, R5, 0x18, R4 ;  /* 0x0000001805047824 */ /* 0x000fc800078e0204 */
[----:B------:R-:W0:Y:S08]  /*0ec0*/  LDC.64 R20, c[0x3][R4] ;  /* 0x00c0000004147b82 */ /* 0x000e300000000a00 */
[----:B------:R-:W1:Y:S08]  /*0ed0*/  LDC.64 R18, c[0x3][R4+0x8] ;  /* 0x00c0020004127b82 */ /* 0x000e700000000a00 */
[----:B------:R-:W2:Y:S01]  /*0ee0*/  LDC.64 R16, c[0x3][R4+0x10] ;  /* 0x00c0040004107b82 */ /* 0x000ea20000000a00 */
[----:B0-----:R-:W-:-:S08]  /*0ef0*/  DFMA R20, R10, R20, RZ ;  /* 0x000000140a14722b */ /* 0x001fd000000000ff */
[----:B-1----:R-:W-:-:S08]  /*0f00*/  DFMA R18, R8, R18, R20 ;  /* 0x000000120812722b */ /* 0x002fd00000000014 */
[----:B--2---:R-:W-:-:S08]  /*0f10*/  DFMA R16, R6, R16, R18 ;  /* 0x000000100610722b */ /* 0x004fd00000000012 */
[----:B------:R-:W-:-:S06]  /*0f20*/  DSETP.GEU.AND P1, PT, R14, R16, PT ;  /* 0x000000100e00722a */ /* 0x000fcc0003f2e000 */
[----:B------:R-:W-:-:S08]  /*0f30*/  SEL R26, R5, R26, !P1 ;  /* 0x0000001a051a7207 */ /* 0x000fd00004800000 */
.L_x_9:
[----:B------:R0:W-:Y:S01]  /*0f40*/  STG.E.U8 desc[UR14][R12.64+0x3], R26 ;  /* 0x0000031a0c007986 */ /* 0x0001e2000c10110e */
[----:B------:R-:W-:Y:S05]  /*0f50*/  @!P0 BRA `(.L_x_12) ;  /* 0xfffffff000fc8947 */ /* 0x000fea000383ffff */
.L_x_6:
[----:B------:R-:W-:Y:S05]  /*0f60*/  BSYNC.RECONVERGENT B0 ;  /* 0x0000000000007941 */ /* 0x000fea0003800200 */
.L_x_5:
[----:B------:R-:W1:Y:S01]  /*0f70*/  LDCU UR7, c[0x0][0x38c] ;  /* 0x00007180ff0777ac */ /* 0x000e620008000800 */
[----:B------:R-:W-:-:S05]  /*0f80*/  VIADD R2, R2, UR5 ;  /* 0x0000000502027c36 */ /* 0x000fca0008000000 */
[----:B-1----:R-:W-:-:S13]  /*0f90*/  ISETP.GE.AND P0, PT, R2, UR7, PT ;  /* 0x0000000702007c0c */ /* 0x002fda000bf06270 */
[----:B------:R-:W-:Y:S05]  /*0fa0*/  @!P0 BRA `(.L_x_13) ;  /* 0xfffffff000d48947 */ /* 0x000fea000383ffff */
[----:B------:R-:W-:Y:S05]  /*0fb0*/  EXIT ;  /* 0x000000000000794d */ /* 0x000fea0003800000 */
.L_x_14:
[----:B------:R-:W-:-:S00]  /*0fc0*/  BRA `(.L_x_14) ;  /* 0xfffffffc00fc7947 */ /* 0x000fc0000383ffff */
[----:B------:R-:W-:-:S00]  /*0fd0*/  NOP ;  /* 0x0000000000007918 */ /* 0x000fc00000000000 */
        /* <DEDUP_REMOVED lines=10> */
.L_x_15:


//--------------------- .nv.shared.reserved.0     --------------------------
	.section	.nv.shared.reserved.0,"aw",@nobits
	.weak		__nv_reservedSMEM_offset_0_alias
	.size		__nv_reservedSMEM_offset_0_alias, 0, 64
	.other		__nv_reservedSMEM_offset_0_alias,@"STO_CUDA_RESERVED_SHARED STV_DEFAULT"
__nv_reservedSMEM_offset_0_alias:
	.zero		0
	.zero		64


//--------------------- .nv.constant0._Z6kernelP6uchar4iii --------------------------
	.section	.nv.constant0._Z6kernelP6uchar4iii,"a",@progbits
	.sectionflags	@""
	.align	4
.nv.constant0._Z6kernelP6uchar4iii:
	.zero		916


//--------------------- SYMBOLS --------------------------

	.type		.nv.reservedSmem.offset0,@object
	.size		.nv.reservedSmem.offset0,0x4
